	.headerflags	@"EF_CUDA_TEXMODE_UNIFIED EF_CUDA_64BIT_ADDRESS EF_CUDA_ACCELERATORS EF_CUDA_SM90 EF_CUDA_VIRTUAL_SM(EF_CUDA_SM90)"
	.elftype	@"ET_EXEC"


//--------------------- .nv.info                  --------------------------
	.section	.nv.info,"",@"SHT_CUDA_INFO"
	.align	4


	//----- nvinfo : EIATTR_REGCOUNT
	.align		4
        /*0000*/ 	.byte	0x04, 0x2f
        /*0002*/ 	.short	(.L_3 - .L_2)
	.align		4
.L_2:
        /*0004*/ 	.word	index@(triton_poi_fused__native_batch_norm_legit_no_training_add_leaky_relu_13)
        /*0008*/ 	.word	0x00000024


	//----- nvinfo : EIATTR_MIN_STACK_SIZE
	.align		4
.L_3:
        /*000c*/ 	.byte	0x04, 0x12
        /*000e*/ 	.short	(.L_5 - .L_4)
	.align		4
.L_4:
        /*0010*/ 	.word	index@(triton_poi_fused__native_batch_norm_legit_no_training_add_leaky_relu_13)
        /*0014*/ 	.word	0x00000000


	//----- nvinfo : EIATTR_FRAME_SIZE
	.align		4
.L_5:
        /*0018*/ 	.byte	0x04, 0x11
        /*001a*/ 	.short	(.L_7 - .L_6)
	.align		4
.L_6:
        /*001c*/ 	.word	index@(triton_poi_fused__native_batch_norm_legit_no_training_add_leaky_relu_13)
        /*0020*/ 	.word	0x00000000


	//----- nvinfo : EIATTR_MIN_STACK_SIZE
	.align		4
.L_7:
        /*0024*/ 	.byte	0x04, 0x12
        /*0026*/ 	.short	(.L_9 - .L_8)
	.align		4
.L_8:
        /*0028*/ 	.word	index@(triton_poi_fused__native_batch_norm_legit_no_training_add_leaky_relu_13)
        /*002c*/ 	.word	0x00000000
.L_9:


//--------------------- .nv.info.triton_poi_fused__native_batch_norm_legit_no_training_add_leaky_relu_13 --------------------------
	.section	.nv.info.triton_poi_fused__native_batch_norm_legit_no_training_add_leaky_relu_13,"",@"SHT_CUDA_INFO"
	.sectionflags	@""
	.align	4


	//----- nvinfo : EIATTR_CUDA_API_VERSION
	.align		4
        /*0000*/ 	.byte	0x04, 0x37
        /*0002*/ 	.short	(.L_11 - .L_10)
.L_10:
        /*0004*/ 	.word	0x0000007c


	//----- nvinfo : EIATTR_KPARAM_INFO
	.align		4
.L_11:
        /*0008*/ 	.byte	0x04, 0x17
        /*000a*/ 	.short	(.L_13 - .L_12)
.L_12:
        /*000c*/ 	.word	0x00000000
        /*0010*/ 	.short	0x0007
        /*0012*/ 	.short	0x0038
        /*0014*/ 	.byte	0x00, 0xf0, 0x11, 0x00


	//----- nvinfo : EIATTR_KPARAM_INFO
	.align		4
.L_13:
        /*0018*/ 	.byte	0x04, 0x17
        /*001a*/ 	.short	(.L_15 - .L_14)
.L_14:
        /*001c*/ 	.word	0x00000000
        /*0020*/ 	.short	0x0006
        /*0022*/ 	.short	0x0030
        /*0024*/ 	.byte	0x00, 0xf4, 0x21, 0x00


	//----- nvinfo : EIATTR_KPARAM_INFO
	.align		4
.L_15:
        /*0028*/ 	.byte	0x04, 0x17
        /*002a*/ 	.short	(.L_17 - .L_16)
.L_16:
        /*002c*/ 	.word	0x00000000
        /*0030*/ 	.short	0x0005
        /*0032*/ 	.short	0x0028
        /*0034*/ 	.byte	0x00, 0xf4, 0x21, 0x00


	//----- nvinfo : EIATTR_KPARAM_INFO
	.align		4
.L_17:
        /*0038*/ 	.byte	0x04, 0x17
        /*003a*/ 	.short	(.L_19 - .L_18)
.L_18:
        /*003c*/ 	.word	0x00000000
        /*0040*/ 	.short	0x0004
        /*0042*/ 	.short	0x0020
        /*0044*/ 	.byte	0x00, 0xf4, 0x21, 0x00


	//----- nvinfo : EIATTR_KPARAM_INFO
	.align		4
.L_19:
        /*0048*/ 	.byte	0x04, 0x17
        /*004a*/ 	.short	(.L_21 - .L_20)
.L_20:
        /*004c*/ 	.word	0x00000000
        /*0050*/ 	.short	0x0003
        /*0052*/ 	.short	0x0018
        /*0054*/ 	.byte	0x00, 0xf4, 0x21, 0x00


	//----- nvinfo : EIATTR_KPARAM_INFO
	.align		4
.L_21:
        /*0058*/ 	.byte	0x04, 0x17
        /*005a*/ 	.short	(.L_23 - .L_22)
.L_22:
        /*005c*/ 	.word	0x00000000
        /*0060*/ 	.short	0x0002
        /*0062*/ 	.short	0x0010
        /*0064*/ 	.byte	0x00, 0xf4, 0x21, 0x00


	//----- nvinfo : EIATTR_KPARAM_INFO
	.align		4
.L_23:
        /*0068*/ 	.byte	0x04, 0x17
        /*006a*/ 	.short	(.L_25 - .L_24)
.L_24:
        /*006c*/ 	.word	0x00000000
        /*0070*/ 	.short	0x0001
        /*0072*/ 	.short	0x0008
        /*0074*/ 	.byte	0x00, 0xf4, 0x21, 0x00


	//----- nvinfo : EIATTR_KPARAM_INFO
	.align		4
.L_25:
        /*0078*/ 	.byte	0x04, 0x17
        /*007a*/ 	.short	(.L_27 - .L_26)
.L_26:
        /*007c*/ 	.word	0x00000000
        /*0080*/ 	.short	0x0000
        /*0082*/ 	.short	0x0000
        /*0084*/ 	.byte	0x00, 0xf4, 0x21, 0x00


	//----- nvinfo : EIATTR_SPARSE_MMA_MASK
	.align		4
.L_27:
        /*0088*/ 	.byte	0x03, 0x50
        /*008a*/ 	.short	0x0000


	//----- nvinfo : EIATTR_MAXREG_COUNT
	.align		4
        /*008c*/ 	.byte	0x03, 0x1b
        /*008e*/ 	.short	0x00ff


	//----- nvinfo : EIATTR_EXIT_INSTR_OFFSETS
	.align		4
        /*0090*/ 	.byte	0x04, 0x1c
        /*0092*/ 	.short	(.L_29 - .L_28)


	//   ....[0]....
.L_28:
        /*0094*/ 	.word	0x000007d0


	//----- nvinfo : EIATTR_REQNTID
	.align		4
.L_29:
        /*0098*/ 	.byte	0x04, 0x10
        /*009a*/ 	.short	(.L_31 - .L_30)
.L_30:
        /*009c*/ 	.word	0x00000080
        /*00a0*/ 	.word	0x00000001
        /*00a4*/ 	.word	0x00000001


	//----- nvinfo : EIATTR_CBANK_PARAM_SIZE
	.align		4
.L_31:
        /*00a8*/ 	.byte	0x03, 0x19
        /*00aa*/ 	.short	0x003c


	//----- nvinfo : EIATTR_PARAM_CBANK
	.align		4
        /*00ac*/ 	.byte	0x04, 0x0a
        /*00ae*/ 	.short	(.L_33 - .L_32)
	.align		4
.L_32:
        /*00b0*/ 	.word	index@(.nv.constant0.triton_poi_fused__native_batch_norm_legit_no_training_add_leaky_relu_13)
        /*00b4*/ 	.short	0x0210
        /*00b6*/ 	.short	0x003c


	//----- nvinfo : EIATTR_SW_WAR
	.align		4
.L_33:
        /*00b8*/ 	.byte	0x04, 0x36
        /*00ba*/ 	.short	(.L_35 - .L_34)
.L_34:
        /*00bc*/ 	.word	0x00000008
.L_35:


//--------------------- .nv.callgraph             --------------------------
	.section	.nv.callgraph,"",@"SHT_CUDA_CALLGRAPH"
	.align	4
	.sectionentsize	8
	.align		4
        /*0000*/ 	.word	0x00000000
	.align		4
        /*0004*/ 	.word	0xffffffff
	.align		4
        /*0008*/ 	.word	0x00000000
	.align		4
        /*000c*/ 	.word	0xfffffffe
	.align		4
        /*0010*/ 	.word	0x00000000
	.align		4
        /*0014*/ 	.word	0xfffffffd
	.align		4
        /*0018*/ 	.word	0x00000000
	.align		4
        /*001c*/ 	.word	0xfffffffc


//--------------------- .nv.constant4             --------------------------
	.section	.nv.constant4,"a",@progbits
	.align	8
	.align		8
.nv.constant4:
        /*0000*/ 	.dword	_$_str
	.align		8
        /*0008*/ 	.dword	_$_str_$_2


//--------------------- .text.triton_poi_fused__native_batch_norm_legit_no_training_add_leaky_relu_13 --------------------------
	.section	.text.triton_poi_fused__native_batch_norm_legit_no_training_add_leaky_relu_13,"ax",@progbits
	.align	128
        .global         triton_poi_fused__native_batch_norm_legit_no_training_add_leaky_relu_13
        .type           triton_poi_fused__native_batch_norm_legit_no_training_add_leaky_relu_13,@function
        .size           triton_poi_fused__native_batch_norm_legit_no_training_add_leaky_relu_13,(.L_x_1 - triton_poi_fused__native_batch_norm_legit_no_training_add_leaky_relu_13)
        .other          triton_poi_fused__native_batch_norm_legit_no_training_add_leaky_relu_13,@"STO_CUDA_ENTRY STV_DEFAULT"
triton_poi_fused__native_batch_norm_legit_no_training_add_leaky_relu_13:
.text.triton_poi_fused__native_batch_norm_legit_no_training_add_leaky_relu_13:
[----:B------:R-:W-:Y:S01]  /*0000*/  LDC R1, c[0x0][0x28] ;  /* 0x00000a00ff017b82 */ /* 0x000fe20000000800 */
[----:B------:R-:W1:Y:S07]  /*0010*/  S2R R0, SR_TID.X ;  /* 0x0000000000007919 */ /* 0x000e6e0000002100 */
[----:B------:R-:W2:Y:S01]  /*0020*/  LDC.64 R24, c[0x0][0x228] ;  /* 0x00008a00ff187b82 */ /* 0x000ea20000000a00 */
[----:B------:R-:W-:Y:S01]  /*0030*/  ULDC.64 UR4, c[0x0][0x208] ;  /* 0x0000820000047ab9 */ /* 0x000fe20000000a00 */
[----:B------:R-:W3:Y:S06]  /*0040*/  S2R R5, SR_CTAID.X ;  /* 0x0000000000057919 */ /* 0x000eec0000002500 */
[----:B------:R-:W4:Y:S08]  /*0050*/  LDC.64 R22, c[0x0][0x218] ;  /* 0x00008600ff167b82 */ /* 0x000f300000000a00 */
[----:B------:R-:W5:Y:S08]  /*0060*/  LDC.64 R16, c[0x0][0x230] ;  /* 0x00008c00ff107b82 */ /* 0x000f700000000a00 */
[----:B------:R-:W5:Y:S01]  /*0070*/  LDC.64 R20, c[0x0][0x238] ;  /* 0x00008e00ff147b82 */ /* 0x000f620000000a00 */
[----:B-1----:R-:W-:-:S07]  /*0080*/  SHF.L.U32 R0, R0, 0x2, RZ ;  /* 0x0000000200007819 */ /* 0x002fce00000006ff */
[----:B------:R-:W1:Y:S01]  /*0090*/  LDC.64 R30, c[0x0][0x240] ;  /* 0x00009000ff1e7b82 */ /* 0x000e620000000a00 */
[----:B---3--:R-:W-:Y:S02]  /*00a0*/  SHF.R.S32.HI R3, RZ, 0x15, R5 ;  /* 0x00000015ff037819 */ /* 0x008fe40000011405 */
[----:B------:R-:W-:Y:S02]  /*00b0*/  LOP3.LUT R0, R0, 0x1fc, RZ, 0xc0, !PT ;  /* 0x000001fc00007812 */ /* 0x000fe400078ec0ff */
[----:B------:R-:W-:Y:S02]  /*00c0*/  SGXT R3, R3, 0x1 ;  /* 0x000000010303781a */ /* 0x000fe40000000200 */
[----:B------:R-:W-:Y:S02]  /*00d0*/  LEA R0, R5, R0, 0xa ;  /* 0x0000000005007211 */ /* 0x000fe400078e50ff */
[----:B------:R-:W3:Y:S02]  /*00e0*/  LDC.64 R4, c[0x0][0x220] ;  /* 0x00008800ff047b82 */ /* 0x000ee40000000a00 */
[----:B------:R-:W-:-:S04]  /*00f0*/  LEA.HI R3, R3, R0, RZ, 0x7 ;  /* 0x0000000003037211 */ /* 0x000fc800078f38ff */
[----:B------:R-:W-:-:S04]  /*0100*/  LOP3.LUT R3, R3, 0xffffff80, RZ, 0xc0, !PT ;  /* 0xffffff8003037812 */ /* 0x000fc800078ec0ff */
[----:B------:R-:W-:-:S05]  /*0110*/  IADD3 R3, R0, -R3, RZ ;  /* 0x8000000300037210 */ /* 0x000fca0007ffe0ff */
[----:B--2---:R-:W-:-:S06]  /*0120*/  IMAD.WIDE R24, R3, 0x4, R24 ;  /* 0x0000000403187825 */ /* 0x004fcc00078e0218 */
[----:B------:R-:W2:Y:S01]  /*0130*/  LDG.E.EL.128 R24, desc[UR4][R24.64] ;  /* 0x0000000418187981 */ /* 0x000ea2000c2e1d00 */
[----:B----4-:R-:W-:-:S04]  /*0140*/  IMAD.WIDE R22, R0, 0x4, R22 ;  /* 0x0000000400167825 */ /* 0x010fc800078e0216 */
[C---:B---3--:R-:W-:Y:S01]  /*0150*/  IMAD.WIDE R4, R3.reuse, 0x4, R4 ;  /* 0x0000000403047825 */ /* 0x048fe200078e0204 */
[----:B------:R-:W3:Y:S03]  /*0160*/  LDG.E.128 R12, desc[UR4][R22.64] ;  /* 0x00000004160c7981 */ /* 0x000ee6000c1e1d00 */
[C---:B-----5:R-:W-:Y:S01]  /*0170*/  IMAD.WIDE R16, R3.reuse, 0x4, R16 ;  /* 0x0000000403107825 */ /* 0x060fe200078e0210 */
[----:B------:R-:W4:Y:S03]  /*0180*/  LDG.E.128 R8, desc[UR4][R22.64+0x800] ;  /* 0x0008000416087981 */ /* 0x000f26000c1e1d00 */
[----:B0-----:R-:W-:-:S06]  /*0190*/  IMAD.WIDE R20, R3, 0x4, R20 ;  /* 0x0000000403147825 */ /* 0x001fcc00078e0214 */
[----:B------:R-:W5:Y:S01]  /*01a0*/  LDG.E.EL.128 R20, desc[UR4][R20.64] ;  /* 0x0000000414147981 */ /* 0x000f62000c2e1d00 */
[----:B--2---:R-:W-:Y:S01]  /*01b0*/  FADD R18, R25, 9.9999997473787516356e-06 ;  /* 0x3727c5ac19127421 */ /* 0x004fe20000000000 */
[----:B------:R-:W-:Y:S01]  /*01c0*/  FADD R26, R26, 9.9999997473787516356e-06 ;  /* 0x3727c5ac1a1a7421 */ /* 0x000fe20000000000 */
[----:B------:R-:W-:-:S03]  /*01d0*/  FADD R6, R24, 9.9999997473787516356e-06 ;  /* 0x3727c5ac18067421 */ /* 0x000fc60000000000 */
[----:B------:R-:W0:Y:S08]  /*01e0*/  MUFU.SQRT R2, R26 ;  /* 0x0000001a00027308 */ /* 0x000e300000002000 */
[----:B------:R-:W2:Y:S01]  /*01f0*/  MUFU.SQRT R18, R18 ;  /* 0x0000001200127308 */ /* 0x000ea20000002000 */
[----:B0-----:R-:W-:-:S07]  /*0200*/  FSETP.GT.AND P2, PT, R2, 8.50705917302346158658e+37, PT ;  /* 0x7e8000000200780b */ /* 0x001fce0003f44000 */
[----:B------:R0:W1:Y:S01]  /*0210*/  MUFU.SQRT R19, R6 ;  /* 0x0000000600137308 */ /* 0x0000620000002000 */
[----:B------:R-:W-:Y:S02]  /*0220*/  FSETP.GEU.AND P5, PT, R2, 1.175494350822287508e-38, PT ;  /* 0x008000000200780b */ /* 0x000fe40003fae000 */
[C---:B--2---:R-:W-:Y:S02]  /*0230*/  FSETP.GT.AND P1, PT, R18.reuse, 8.50705917302346158658e+37, PT ;  /* 0x7e8000001200780b */ /* 0x044fe40003f24000 */
[----:B------:R-:W-:Y:S01]  /*0240*/  FSETP.GEU.AND P4, PT, R18, 1.175494350822287508e-38, PT ;  /* 0x008000001200780b */ /* 0x000fe20003f8e000 */
[----:B------:R-:W-:Y:S01]  /*0250*/  HFMA2.MMA R24, -RZ, RZ, 1.625, 0 ;  /* 0x3e800000ff187435 */ /* 0x000fe200000001ff */
[----:B0-----:R-:W3:Y:S01]  /*0260*/  LDG.E.EL.128 R4, desc[UR4][R4.64] ;  /* 0x0000000404047981 */ /* 0x001ee2000c2e1d00 */
[C---:B-1----:R-:W-:Y:S02]  /*0270*/  FSETP.GT.AND P0, PT, R19.reuse, 8.50705917302346158658e+37, PT ;  /* 0x7e8000001300780b */ /* 0x042fe40003f04000 */
[----:B------:R-:W-:Y:S01]  /*0280*/  FSETP.GEU.AND P3, PT, R19, 1.175494350822287508e-38, PT ;  /* 0x008000001300780b */ /* 0x000fe20003f6e000 */
[----:B------:R-:W-:-:S05]  /*0290*/  @P2 FMUL R2, R2, 0.25 ;  /* 0x3e80000002022820 */ /* 0x000fca0000400000 */
[----:B------:R-:W-:Y:S01]  /*02a0*/  @P1 FMUL R18, R18, 0.25 ;  /* 0x3e80000012121820 */ /* 0x000fe20000400000 */
[----:B------:R-:W-:-:S03]  /*02b0*/  @!P5 FMUL R2, R2, 16777216 ;  /* 0x4b8000000202d820 */ /* 0x000fc60000400000 */
[----:B------:R-:W-:Y:S01]  /*02c0*/  @!P4 FMUL R18, R18, 16777216 ;  /* 0x4b8000001212c820 */ /* 0x000fe20000400000 */
[----:B------:R-:W-:Y:S02]  /*02d0*/  @P0 FMUL R19, R19, 0.25 ;  /* 0x3e80000013130820 */ /* 0x000fe40000400000 */
[----:B------:R-:W-:Y:S02]  /*02e0*/  MUFU.RCP R2, R2 ;  /* 0x0000000200027308 */ /* 0x000fe40000001000 */
[----:B------:R-:W-:-:S06]  /*02f0*/  @!P3 FMUL R19, R19, 16777216 ;  /* 0x4b8000001313b820 */ /* 0x000fcc0000400000 */
[----:B------:R-:W0:Y:S01]  /*0300*/  MUFU.RCP R18, R18 ;  /* 0x0000001200127308 */ /* 0x000e220000001000 */
[----:B------:R-:W-:-:S07]  /*0310*/  FSEL R3, R24, 1, P1 ;  /* 0x3f80000018037808 */ /* 0x000fce0000800000 */
[----:B------:R1:W2:Y:S01]  /*0320*/  MUFU.RCP R25, R19 ;  /* 0x0000001300197308 */ /* 0x0002a20000001000 */
[----:B------:R-:W-:Y:S01]  /*0330*/  @!P4 FMUL R3, R3, 16777216 ;  /* 0x4b8000000303c820 */ /* 0x000fe20000400000 */
[----:B-1----:R-:W-:-:S05]  /*0340*/  FSEL R19, R24, 1, P2 ;  /* 0x3f80000018137808 */ /* 0x002fca0001000000 */
[----:B------:R-:W-:Y:S01]  /*0350*/  @!P5 FMUL R19, R19, 16777216 ;  /* 0x4b8000001313d820 */ /* 0x000fe20000400000 */
[----:B0-----:R-:W-:-:S03]  /*0360*/  FMUL R3, R18, R3 ;  /* 0x0000000312037220 */ /* 0x001fc60000400000 */
[----:B------:R-:W-:Y:S02]  /*0370*/  FMUL R2, R2, R19 ;  /* 0x0000001302027220 */ /* 0x000fe40000400000 */
[----:B------:R-:W5:Y:S01]  /*0380*/  LDG.E.EL.128 R16, desc[UR4][R16.64] ;  /* 0x0000000410107981 */ /* 0x000f62000c2e1d00 */
[----:B------:R-:W-:Y:S01]  /*0390*/  FSEL R26, R24, 1, P0 ;  /* 0x3f800000181a7808 */ /* 0x000fe20000000000 */
[----:B------:R-:W-:-:S04]  /*03a0*/  FADD R27, R27, 9.9999997473787516356e-06 ;  /* 0x3727c5ac1b1b7421 */ /* 0x000fc80000000000 */
[----:B------:R-:W-:-:S04]  /*03b0*/  @!P3 FMUL R26, R26, 16777216 ;  /* 0x4b8000001a1ab820 */ /* 0x000fc80000400000 */
[----:B--2---:R-:W-:Y:S02]  /*03c0*/  FMUL R25, R25, R26 ;  /* 0x0000001a19197220 */ /* 0x004fe40000400000 */
[----:B------:R-:W0:Y:S02]  /*03d0*/  MUFU.SQRT R26, R27 ;  /* 0x0000001b001a7308 */ /* 0x000e240000002000 */
[C---:B0-----:R-:W-:Y:S02]  /*03e0*/  FSETP.GT.AND P0, PT, R26.reuse, 8.50705917302346158658e+37, PT ;  /* 0x7e8000001a00780b */ /* 0x041fe40003f04000 */
[----:B------:R-:W-:-:S11]  /*03f0*/  FSETP.GEU.AND P1, PT, R26, 1.175494350822287508e-38, PT ;  /* 0x008000001a00780b */ /* 0x000fd60003f2e000 */
[----:B------:R-:W-:-:S04]  /*0400*/  @P0 FMUL R26, R26, 0.25 ;  /* 0x3e8000001a1a0820 */ /* 0x000fc80000400000 */
[----:B------:R-:W-:-:S04]  /*0410*/  @!P1 FMUL R26, R26, 16777216 ;  /* 0x4b8000001a1a9820 */ /* 0x000fc80000400000 */
[----:B------:R-:W0:Y:S01]  /*0420*/  MUFU.RCP R28, R26 ;  /* 0x0000001a001c7308 */ /* 0x000e220000001000 */
[----:B------:R-:W-:Y:S01]  /*0430*/  FSEL R29, R24, 1, P0 ;  /* 0x3f800000181d7808 */ /* 0x000fe20000000000 */
[----:B------:R-:W-:-:S04]  /*0440*/  IMAD.WIDE R30, R0, 0x4, R30 ;  /* 0x00000004001e7825 */ /* 0x000fc800078e021e */
[----:B------:R-:W-:-:S04]  /*0450*/  @!P1 FMUL R29, R29, 16777216 ;  /* 0x4b8000001d1d9820 */ /* 0x000fc80000400000 */
[----:B0-----:R-:W-:Y:S01]  /*0460*/  FMUL R28, R28, R29 ;  /* 0x0000001d1c1c7220 */ /* 0x001fe20000400000 */
[--C-:B---3--:R-:W-:Y:S01]  /*0470*/  FADD R12, R12, -R4.reuse ;  /* 0x800000040c0c7221 */ /* 0x108fe20000000000 */
[----:B----4-:R-:W-:-:S03]  /*0480*/  FADD R8, R8, -R4 ;  /* 0x8000000408087221 */ /* 0x010fc60000000000 */
[C---:B------:R-:W-:Y:S01]  /*0490*/  FMUL R27, R25.reuse, R12 ;  /* 0x0000000c191b7220 */ /* 0x040fe20000400000 */
[----:B------:R-:W-:Y:S01]  /*04a0*/  FMUL R25, R25, R8 ;  /* 0x0000000819197220 */ /* 0x000fe20000400000 */
[--C-:B------:R-:W-:Y:S01]  /*04b0*/  FADD R8, R13, -R5.reuse ;  /* 0x800000050d087221 */ /* 0x100fe20000000000 */
[----:B------:R-:W-:Y:S01]  /*04c0*/  FADD R12, R9, -R5 ;  /* 0x80000005090c7221 */ /* 0x000fe20000000000 */
[--C-:B------:R-:W-:Y:S01]  /*04d0*/  FADD R29, R14, -R6.reuse ;  /* 0x800000060e1d7221 */ /* 0x100fe20000000000 */
[----:B------:R-:W-:Y:S01]  /*04e0*/  FADD R33, R10, -R6 ;  /* 0x800000060a217221 */ /* 0x000fe20000000000 */
[--C-:B------:R-:W-:Y:S01]  /*04f0*/  FADD R15, R15, -R7.reuse ;  /* 0x800000070f0f7221 */ /* 0x100fe20000000000 */
[----:B------:R-:W-:Y:S02]  /*0500*/  FADD R11, R11, -R7 ;  /* 0x800000070b0b7221 */ /* 0x000fe40000000000 */
[----:B------:R-:W2:Y:S01]  /*0510*/  LDG.E.128 R4, desc[UR4][R30.64+0x800] ;  /* 0x000800041e047981 */ /* 0x000ea2000c1e1d00 */
[C-C-:B-----5:R-:W-:Y:S01]  /*0520*/  FFMA R9, R16.reuse, R27, R20.reuse ;  /* 0x0000001b10097223 */ /* 0x160fe20000000014 */
[----:B------:R-:W-:-:S02]  /*0530*/  FFMA R13, R16, R25, R20 ;  /* 0x00000019100d7223 */ /* 0x000fc40000000014 */
[----:B------:R-:W3:Y:S01]  /*0540*/  LDG.E.128 R24, desc[UR4][R30.64] ;  /* 0x000000041e187981 */ /* 0x000ee2000c1e1d00 */
[----:B------:R-:W-:-:S04]  /*0550*/  FMUL R8, R3, R8 ;  /* 0x0000000803087220 */ /* 0x000fc80000400000 */
[----:B------:R-:W-:Y:S01]  /*0560*/  FFMA R8, R17, R8, R21 ;  /* 0x0000000811087223 */ /* 0x000fe20000000015 */
[C---:B------:R-:W-:Y:S01]  /*0570*/  FMUL R29, R2.reuse, R29 ;  /* 0x0000001d021d7220 */ /* 0x040fe20000400000 */
[----:B------:R-:W-:-:S03]  /*0580*/  FMUL R33, R2, R33 ;  /* 0x0000002102217220 */ /* 0x000fc60000400000 */
[----:B------:R-:W-:Y:S01]  /*0590*/  FSETP.GT.AND P6, PT, R8, RZ, PT ;  /* 0x000000ff0800720b */ /* 0x000fe20003fc4000 */
[C---:B------:R-:W-:Y:S01]  /*05a0*/  FMUL R2, R28.reuse, R15 ;  /* 0x0000000f1c027220 */ /* 0x040fe20000400000 */
[----:B------:R-:W-:Y:S01]  /*05b0*/  FMUL R28, R28, R11 ;  /* 0x0000000b1c1c7220 */ /* 0x000fe20000400000 */
[----:B------:R-:W-:Y:S01]  /*05c0*/  FMUL R12, R3, R12 ;  /* 0x0000000c030c7220 */ /* 0x000fe20000400000 */
[----:B------:R-:W0:Y:S01]  /*05d0*/  LDC.64 R10, c[0x0][0x210] ;  /* 0x00008400ff0a7b82 */ /* 0x000e220000000a00 */
[C-C-:B------:R-:W-:Y:S01]  /*05e0*/  FFMA R29, R18.reuse, R29, R22.reuse ;  /* 0x0000001d121d7223 */ /* 0x140fe20000000016 */
[----:B------:R-:W-:Y:S01]  /*05f0*/  FFMA R15, R18, R33, R22 ;  /* 0x00000021120f7223 */ /* 0x000fe20000000016 */
[----:B------:R-:W-:Y:S01]  /*0600*/  FFMA R2, R19, R2, R23 ;  /* 0x0000000213027223 */ /* 0x000fe20000000017 */
[----:B------:R-:W-:Y:S01]  /*0610*/  FFMA R12, R17, R12, R21 ;  /* 0x0000000c110c7223 */ /* 0x000fe20000000015 */
[----:B------:R-:W-:Y:S01]  /*0620*/  FFMA R28, R19, R28, R23 ;  /* 0x0000001c131c7223 */ /* 0x000fe20000000017 */
[----:B------:R-:W-:-:S02]  /*0630*/  FSETP.GT.AND P0, PT, R9, RZ, PT ;  /* 0x000000ff0900720b */ /* 0x000fc40003f04000 */
[----:B------:R-:W-:Y:S01]  /*0640*/  FSETP.GT.AND P1, PT, R29, RZ, PT ;  /* 0x000000ff1d00720b */ /* 0x000fe20003f24000 */
[----:B------:R-:W-:Y:S01]  /*0650*/  @!P6 FMUL R8, R8, 0.10000000149011611938 ;  /* 0x3dcccccd0808e820 */ /* 0x000fe20000400000 */
[----:B------:R-:W-:Y:S02]  /*0660*/  FSETP.GT.AND P2, PT, R2, RZ, PT ;  /* 0x000000ff0200720b */ /* 0x000fe40003f44000 */
[----:B------:R-:W-:Y:S02]  /*0670*/  FSETP.GT.AND P3, PT, R15, RZ, PT ;  /* 0x000000ff0f00720b */ /* 0x000fe40003f64000 */
[----:B------:R-:W-:Y:S02]  /*0680*/  FSETP.GT.AND P4, PT, R13, RZ, PT ;  /* 0x000000ff0d00720b */ /* 0x000fe40003f84000 */
[----:B------:R-:W-:Y:S02]  /*0690*/  FSETP.GT.AND P5, PT, R12, RZ, PT ;  /* 0x000000ff0c00720b */ /* 0x000fe40003fa4000 */
[----:B------:R-:W-:Y:S01]  /*06a0*/  FSETP.GT.AND P6, PT, R28, RZ, PT ;  /* 0x000000ff1c00720b */ /* 0x000fe20003fc4000 */
[----:B------:R-:W-:-:S02]  /*06b0*/  @!P0 FMUL R9, R9, 0.10000000149011611938 ;  /* 0x3dcccccd09098820 */ /* 0x000fc40000400000 */
[----:B------:R-:W-:Y:S02]  /*06c0*/  @!P1 FMUL R29, R29, 0.10000000149011611938 ;  /* 0x3dcccccd1d1d9820 */ /* 0x000fe40000400000 */
[----:B------:R-:W-:Y:S02]  /*06d0*/  @!P2 FMUL R2, R2, 0.10000000149011611938 ;  /* 0x3dcccccd0202a820 */ /* 0x000fe40000400000 */
[----:B------:R-:W-:Y:S02]  /*06e0*/  @!P3 FMUL R15, R15, 0.10000000149011611938 ;  /* 0x3dcccccd0f0fb820 */ /* 0x000fe40000400000 */
[----:B------:R-:W-:Y:S02]  /*06f0*/  @!P4 FMUL R13, R13, 0.10000000149011611938 ;  /* 0x3dcccccd0d0dc820 */ /* 0x000fe40000400000 */
[----:B------:R-:W-:Y:S02]  /*0700*/  @!P5 FMUL R12, R12, 0.10000000149011611938 ;  /* 0x3dcccccd0c0cd820 */ /* 0x000fe40000400000 */
[----:B------:R-:W-:Y:S01]  /*0710*/  @!P6 FMUL R28, R28, 0.10000000149011611938 ;  /* 0x3dcccccd1c1ce820 */ /* 0x000fe20000400000 */
[----:B0-----:R-:W-:-:S04]  /*0720*/  IMAD.WIDE R10, R0, 0x4, R10 ;  /* 0x00000004000a7825 */ /* 0x001fc800078e020a */
[----:B--2---:R-:W-:Y:S01]  /*0730*/  FADD R4, R4, R13 ;  /* 0x0000000d04047221 */ /* 0x004fe20000000000 */
[----:B------:R-:W-:Y:S01]  /*0740*/  FADD R5, R5, R12 ;  /* 0x0000000c05057221 */ /* 0x000fe20000000000 */
[----:B------:R-:W-:Y:S01]  /*0750*/  FADD R6, R6, R15 ;  /* 0x0000000f06067221 */ /* 0x000fe20000000000 */
[----:B------:R-:W-:-:S05]  /*0760*/  FADD R7, R7, R28 ;  /* 0x0000001c07077221 */ /* 0x000fca0000000000 */
[----:B------:R-:W-:Y:S01]  /*0770*/  STG.E.128 desc[UR4][R10.64+0x800], R4 ;  /* 0x000800040a007986 */ /* 0x000fe2000c101d04 */
[----:B---3--:R-:W-:Y:S01]  /*0780*/  FADD R24, R24, R9 ;  /* 0x0000000918187221 */ /* 0x008fe20000000000 */
[----:B------:R-:W-:Y:S01]  /*0790*/  FADD R25, R25, R8 ;  /* 0x0000000819197221 */ /* 0x000fe20000000000 */
[----:B------:R-:W-:Y:S01]  /*07a0*/  FADD R26, R26, R29 ;  /* 0x0000001d1a1a7221 */ /* 0x000fe20000000000 */
[----:B------:R-:W-:-:S05]  /*07b0*/  FADD R27, R27, R2 ;  /* 0x000000021b1b7221 */ /* 0x000fca0000000000 */
[----:B------:R-:W-:Y:S01]  /*07c0*/  STG.E.128 desc[UR4][R10.64], R24 ;  /* 0x000000180a007986 */ /* 0x000fe2000c101d04 */
[----:B------:R-:W-:Y:S05]  /*07d0*/  EXIT ;  /* 0x000000000000794d */ /* 0x000fea0003800000 */
.L_x_0:
[----:B------:R-:W-:-:S00]  /*07e0*/  BRA `(.L_x_0) ;  /* 0xfffffffc00fc7947 */ /* 0x000fc0000383ffff */
[----:B------:R-:W-:-:S00]  /*07f0*/  NOP ;  /* 0x0000000000007918 */ /* 0x000fc00000000000 */
        /* <DEDUP_REMOVED lines=8> */
.L_x_1:


//--------------------- .nv.global.init           --------------------------
	.section	.nv.global.init,"aw",@progbits
.nv.global.init:
	.type		_$_str,@object
	.size		_$_str,(_$_str_$_2 - _$_str)
_$_str:
        /*0000*/ 	.byte	0x5f, 0x5f, 0x43, 0x55, 0x44, 0x41, 0x5f, 0x46, 0x54, 0x5a, 0x00
	.type		_$_str_$_2,@object
	.size		_$_str_$_2,(.L_1 - _$_str_$_2)
_$_str_$_2:
        /*000b*/ 	.byte	0x5f, 0x5f, 0x43, 0x55, 0x44, 0x41, 0x5f, 0x50, 0x52, 0x45, 0x43, 0x5f, 0x53, 0x51, 0x52, 0x54
        /*001b*/ 	.byte	0x00
.L_1:


//--------------------- .nv.constant0.triton_poi_fused__native_batch_norm_legit_no_training_add_leaky_relu_13 --------------------------
	.section	.nv.constant0.triton_poi_fused__native_batch_norm_legit_no_training_add_leaky_relu_13,"a",@progbits
	.sectionflags	@""
	.align	4
.nv.constant0.triton_poi_fused__native_batch_norm_legit_no_training_add_leaky_relu_13:
	.zero		588
